//
// Generated by NVIDIA NVVM Compiler
//
// Compiler Build ID: CL-36424714
// Cuda compilation tools, release 13.0, V13.0.88
// Based on NVVM 20.0.0
//

.version 9.0
.target sm_100
.address_size 64

	// .globl	default_function_kernel

.visible .entry default_function_kernel(
	.param .u64 .ptr .align 1 default_function_kernel_param_0,
	.param .u64 .ptr .align 1 default_function_kernel_param_1,
	.param .u64 .ptr .align 1 default_function_kernel_param_2,
	.param .u64 .ptr .align 1 default_function_kernel_param_3
)
.maxntid 44
{
	.reg .b16 	%rs<4>;
	.reg .b32 	%r<11>;
	.reg .b32 	%f<5>;
	.reg .b64 	%rd<15>;

	ld.param.u64 	%rd1, [default_function_kernel_param_0];
	ld.param.u64 	%rd2, [default_function_kernel_param_1];
	ld.param.u64 	%rd3, [default_function_kernel_param_2];
	ld.param.u64 	%rd4, [default_function_kernel_param_3];
	cvta.to.global.u64 	%rd5, %rd2;
	cvta.to.global.u64 	%rd6, %rd3;
	cvta.to.global.u64 	%rd7, %rd1;
	cvta.to.global.u64 	%rd8, %rd4;
	mov.u32 	%r1, %ctaid.x;
	mov.u32 	%r2, %tid.x;
	mad.lo.s32 	%r3, %r1, 44, %r2;
	mul.wide.u32 	%rd9, %r3, 4;
	add.s64 	%rd10, %rd8, %rd9;
	ld.global.nc.f32 	%f1, [%rd10];
	shr.u32 	%r4, %r2, 2;
	mad.lo.s32 	%r5, %r1, 11, %r4;
	mul.hi.u32 	%r6, %r5, 1374389535;
	shr.u32 	%r7, %r6, 6;
	mul.lo.s32 	%r8, %r7, 200;
	sub.s32 	%r9, %r5, %r8;
	cvt.u16.u32 	%rs1, %r9;
	mul.lo.s16 	%rs2, %rs1, 205;
	shr.u16 	%rs3, %rs2, 12;
	cvt.u32.u16 	%r10, %rs3;
	mul.wide.u32 	%rd11, %r10, 4;
	add.s64 	%rd12, %rd7, %rd11;
	ld.global.nc.f32 	%f2, [%rd12];
	add.s64 	%rd13, %rd6, %rd11;
	ld.global.nc.f32 	%f3, [%rd13];
	fma.rn.f32 	%f4, %f1, %f2, %f3;
	add.s64 	%rd14, %rd5, %rd9;
	st.global.f32 	[%rd14], %f4;
	ret;

}


// ===== COMPILED SASS (sm_100) =====

	.target	sm_100

	.elftype	@"ET_EXEC"


//--------------------- .note.nv.tkinfo           --------------------------
	.section	.note.nv.tkinfo,"",@"SHT_NOTE"
	.sectionflags	@"SHF_NOTE_NV_TKINFO"
	.tkinfo
        /*0018*/ 	.word	0x00000002
        /*0030*/ 	.string	""
        /*0030*/ 	.string	"ptxas"
        /*0030*/ 	.string	"Cuda compilation tools, release 13.0, V13.0.88"
        /*0030*/ 	.string	"Build cuda_13.0.r13.0/compiler.36424714_0"
        /*0030*/ 	.string	"-arch sm_100 -m 64 "



//--------------------- .note.nv.cuinfo           --------------------------
	.section	.note.nv.cuinfo,"",@"SHT_NOTE"
	.sectionflags	@"SHF_NOTE_NV_CUINFO"
        /*0018*/ 	.short	0x0002
        /*001a*/ 	.short	0x0064
        /*001c*/ 	.short	0x0082
	.zero		2


//--------------------- .nv.info                  --------------------------
	.section	.nv.info,"",@"SHT_CUDA_INFO"
	.align	4


	//----- nvinfo : EIATTR_REGCOUNT
	.align		4
        /*0000*/ 	.byte	0x04, 0x2f
        /*0002*/ 	.short	(.L_1 - .L_0)
	.align		4
.L_0:
        /*0004*/ 	.word	index@(default_function_kernel)
        /*0008*/ 	.word	0x0000000e


	//----- nvinfo : EIATTR_FRAME_SIZE
	.align		4
.L_1:
        /*000c*/ 	.byte	0x04, 0x11
        /*000e*/ 	.short	(.L_3 - .L_2)
	.align		4
.L_2:
        /*0010*/ 	.word	index@(default_function_kernel)
        /*0014*/ 	.word	0x00000000


	//----- nvinfo : EIATTR_MIN_STACK_SIZE
	.align		4
.L_3:
        /*0018*/ 	.byte	0x04, 0x12
        /*001a*/ 	.short	(.L_5 - .L_4)
	.align		4
.L_4:
        /*001c*/ 	.word	index@(default_function_kernel)
        /*0020*/ 	.word	0x00000000
.L_5:


//--------------------- .nv.compat                --------------------------
	.section	.nv.compat,"",@"SHT_CUDA_COMPAT_INFO"
	.align	4
        /*0000*/ 	.byte	0x02, 0x09, 0x00, 0x00, 0x02, 0x02, 0x01, 0x00, 0x02, 0x05, 0x05, 0x00, 0x03, 0x07, 0x01, 0x01
        /*0010*/ 	.byte	0x02, 0x03, 0x00, 0x00, 0x02, 0x06, 0x01, 0x00, 0x04, 0x0b, 0x08, 0x00, 0x09, 0x00, 0x00, 0x00
        /*0020*/ 	.byte	0x00, 0x00, 0x00, 0x00


//--------------------- .nv.info.default_function_kernel --------------------------
	.section	.nv.info.default_function_kernel,"",@"SHT_CUDA_INFO"
	.sectionflags	@""
	.align	4


	//----- nvinfo : EIATTR_CUDA_API_VERSION
	.align		4
        /*0000*/ 	.byte	0x04, 0x37
        /*0002*/ 	.short	(.L_7 - .L_6)
.L_6:
        /*0004*/ 	.word	0x00000082


	//----- nvinfo : EIATTR_KPARAM_INFO
	.align		4
.L_7:
        /*0008*/ 	.byte	0x04, 0x17
        /*000a*/ 	.short	(.L_9 - .L_8)
.L_8:
        /*000c*/ 	.word	0x00000000
        /*0010*/ 	.short	0x0003
        /*0012*/ 	.short	0x0018
        /*0014*/ 	.byte	0x00, 0xf5, 0x21, 0x00


	//----- nvinfo : EIATTR_KPARAM_INFO
	.align		4
.L_9:
        /*0018*/ 	.byte	0x04, 0x17
        /*001a*/ 	.short	(.L_11 - .L_10)
.L_10:
        /*001c*/ 	.word	0x00000000
        /*0020*/ 	.short	0x0002
        /*0022*/ 	.short	0x0010
        /*0024*/ 	.byte	0x00, 0xf5, 0x21, 0x00


	//----- nvinfo : EIATTR_KPARAM_INFO
	.align		4
.L_11:
        /*0028*/ 	.byte	0x04, 0x17
        /*002a*/ 	.short	(.L_13 - .L_12)
.L_12:
        /*002c*/ 	.word	0x00000000
        /*0030*/ 	.short	0x0001
        /*0032*/ 	.short	0x0008
        /*0034*/ 	.byte	0x00, 0xf5, 0x21, 0x00


	//----- nvinfo : EIATTR_KPARAM_INFO
	.align		4
.L_13:
        /*0038*/ 	.byte	0x04, 0x17
        /*003a*/ 	.short	(.L_15 - .L_14)
.L_14:
        /*003c*/ 	.word	0x00000000
        /*0040*/ 	.short	0x0000
        /*0042*/ 	.short	0x0000
        /*0044*/ 	.byte	0x00, 0xf5, 0x21, 0x00


	//----- nvinfo : EIATTR_SPARSE_MMA_MASK
	.align		4
.L_15:
        /*0048*/ 	.byte	0x03, 0x50
        /*004a*/ 	.short	0x0000


	//----- nvinfo : EIATTR_MAXREG_COUNT
	.align		4
        /*004c*/ 	.byte	0x03, 0x1b
        /*004e*/ 	.short	0x00ff


	//----- nvinfo : EIATTR_MERCURY_ISA_VERSION
	.align		4
        /*0050*/ 	.byte	0x03, 0x5f
        /*0052*/ 	.short	0x0101


	//----- nvinfo : EIATTR_VRC_CTA_INIT_COUNT
	.align		4
        /*0054*/ 	.byte	0x02, 0x4a
	.zero		1
	.zero		1


	//----- nvinfo : EIATTR_EXIT_INSTR_OFFSETS
	.align		4
        /*0058*/ 	.byte	0x04, 0x1c
        /*005a*/ 	.short	(.L_17 - .L_16)


	//   ....[0]....
.L_16:
        /*005c*/ 	.word	0x000001c0


	//----- nvinfo : EIATTR_MAX_THREADS
	.align		4
.L_17:
        /*0060*/ 	.byte	0x04, 0x05
        /*0062*/ 	.short	(.L_19 - .L_18)
.L_18:
        /*0064*/ 	.word	0x0000002c
        /*0068*/ 	.word	0x00000001
        /*006c*/ 	.word	0x00000001


	//----- nvinfo : EIATTR_CBANK_PARAM_SIZE
	.align		4
.L_19:
        /*0070*/ 	.byte	0x03, 0x19
        /*0072*/ 	.short	0x0020


	//----- nvinfo : EIATTR_PARAM_CBANK
	.align		4
        /*0074*/ 	.byte	0x04, 0x0a
        /*0076*/ 	.short	(.L_21 - .L_20)
	.align		4
.L_20:
        /*0078*/ 	.word	index@(.nv.constant0.default_function_kernel)
        /*007c*/ 	.short	0x0380
        /*007e*/ 	.short	0x0020


	//----- nvinfo : EIATTR_SW_WAR
	.align		4
.L_21:
        /*0080*/ 	.byte	0x04, 0x36
        /*0082*/ 	.short	(.L_23 - .L_22)
.L_22:
        /*0084*/ 	.word	0x00000008
.L_23:


//--------------------- .nv.callgraph             --------------------------
	.section	.nv.callgraph,"",@"SHT_CUDA_CALLGRAPH"
	.align	4
	.sectionentsize	8
	.align		4
        /*0000*/ 	.word	0x00000000
	.align		4
        /*0004*/ 	.word	0xffffffff
	.align		4
        /*0008*/ 	.word	0x00000000
	.align		4
        /*000c*/ 	.word	0xfffffffe
	.align		4
        /*0010*/ 	.word	0x00000000
	.align		4
        /*0014*/ 	.word	0xfffffffd
	.align		4
        /*0018*/ 	.word	0x00000000
	.align		4
        /*001c*/ 	.word	0xfffffffc


//--------------------- .text.default_function_kernel --------------------------
	.section	.text.default_function_kernel,"ax",@progbits
	.align	128
        .global         default_function_kernel
        .type           default_function_kernel,@function
        .size           default_function_kernel,(.L_x_1 - default_function_kernel)
        .other          default_function_kernel,@"STO_CUDA_ENTRY STV_DEFAULT"
default_function_kernel:
.text.default_function_kernel:
[----:B------:R-:W-:Y:S01]  /*0000*/  LDC R1, c[0x0][0x37c] ;  /* 0x0000df00ff017b82 */ /* 0x000fe20000000800 */
[----:B------:R-:W0:Y:S07]  /*0010*/  S2R R8, SR_TID.X ;  /* 0x0000000000087919 */ /* 0x000e2e0000002100 */
[----:B------:R-:W1:Y:S01]  /*0020*/  LDC.64 R4, c[0x0][0x380] ;  /* 0x0000e000ff047b82 */ /* 0x000e620000000a00 */
[----:B------:R-:W2:Y:S01]  /*0030*/  LDCU.64 UR4, c[0x0][0x358] ;  /* 0x00006b00ff0477ac */ /* 0x000ea20008000a00 */
[----:B------:R-:W3:Y:S06]  /*0040*/  S2R R11, SR_CTAID.X ;  /* 0x00000000000b7919 */ /* 0x000eec0000002500 */
[----:B------:R-:W4:Y:S01]  /*0050*/  LDC.64 R6, c[0x0][0x390] ;  /* 0x0000e400ff067b82 */ /* 0x000f220000000a00 */
[----:B0-----:R-:W-:-:S05]  /*0060*/  SHF.R.U32.HI R0, RZ, 0x2, R8 ;  /* 0x00000002ff007819 */ /* 0x001fca0000011608 */
[C---:B---3--:R-:W-:Y:S02]  /*0070*/  IMAD R0, R11.reuse, 0xb, R0 ;  /* 0x0000000b0b007824 */ /* 0x048fe400078e0200 */
[----:B------:R-:W-:Y:S02]  /*0080*/  IMAD R11, R11, 0x2c, R8 ;  /* 0x0000002c0b0b7824 */ /* 0x000fe400078e0208 */
[----:B------:R-:W-:-:S05]  /*0090*/  IMAD.HI.U32 R2, R0, 0x51eb851f, RZ ;  /* 0x51eb851f00027827 */ /* 0x000fca00078e00ff */
[----:B------:R-:W-:-:S05]  /*00a0*/  SHF.R.U32.HI R3, RZ, 0x6, R2 ;  /* 0x00000006ff037819 */ /* 0x000fca0000011602 */
[----:B------:R-:W-:-:S05]  /*00b0*/  IMAD R3, R3, -0xc8, R0 ;  /* 0xffffff3803037824 */ /* 0x000fca00078e0200 */
[----:B------:R-:W-:Y:S02]  /*00c0*/  PRMT R0, R3, 0x9910, RZ ;  /* 0x0000991003007816 */ /* 0x000fe400000000ff */
[----:B------:R-:W0:Y:S03]  /*00d0*/  LDC.64 R2, c[0x0][0x398] ;  /* 0x0000e600ff027b82 */ /* 0x000e260000000a00 */
[----:B------:R-:W-:-:S05]  /*00e0*/  IMAD R0, R0, 0xcd, RZ ;  /* 0x000000cd00007824 */ /* 0x000fca00078e02ff */
[----:B------:R-:W-:-:S04]  /*00f0*/  LOP3.LUT R0, R0, 0xffff, RZ, 0xc0, !PT ;  /* 0x0000ffff00007812 */ /* 0x000fc800078ec0ff */
[----:B------:R-:W-:-:S04]  /*0100*/  SHF.R.U32.HI R0, RZ, 0xc, R0 ;  /* 0x0000000cff007819 */ /* 0x000fc80000011600 */
[----:B------:R-:W-:-:S05]  /*0110*/  LOP3.LUT R9, R0, 0xffff, RZ, 0xc0, !PT ;  /* 0x0000ffff00097812 */ /* 0x000fca00078ec0ff */
[----:B-1----:R-:W-:-:S04]  /*0120*/  IMAD.WIDE.U32 R4, R9, 0x4, R4 ;  /* 0x0000000409047825 */ /* 0x002fc800078e0004 */
[----:B0-----:R-:W-:Y:S02]  /*0130*/  IMAD.WIDE.U32 R2, R11, 0x4, R2 ;  /* 0x000000040b027825 */ /* 0x001fe400078e0002 */
[----:B--2---:R-:W2:Y:S02]  /*0140*/  LDG.E.CONSTANT R5, desc[UR4][R4.64] ;  /* 0x0000000404057981 */ /* 0x004ea4000c1e9900 */
[----:B----4-:R-:W-:Y:S02]  /*0150*/  IMAD.WIDE.U32 R6, R9, 0x4, R6 ;  /* 0x0000000409067825 */ /* 0x010fe400078e0006 */
[----:B------:R-:W2:Y:S01]  /*0160*/  LDG.E.CONSTANT R2, desc[UR4][R2.64] ;  /* 0x0000000402027981 */ /* 0x000ea2000c1e9900 */
[----:B------:R-:W0:Y:S03]  /*0170*/  LDC.64 R8, c[0x0][0x388] ;  /* 0x0000e200ff087b82 */ /* 0x000e260000000a00 */
[----:B------:R-:W2:Y:S01]  /*0180*/  LDG.E.CONSTANT R7, desc[UR4][R6.64] ;  /* 0x0000000406077981 */ /* 0x000ea2000c1e9900 */
[----:B0-----:R-:W-:-:S04]  /*0190*/  IMAD.WIDE.U32 R8, R11, 0x4, R8 ;  /* 0x000000040b087825 */ /* 0x001fc800078e0008 */
[----:B--2---:R-:W-:-:S05]  /*01a0*/  FFMA R11, R2, R5, R7 ;  /* 0x00000005020b7223 */ /* 0x004fca0000000007 */
[----:B------:R-:W-:Y:S01]  /*01b0*/  STG.E desc[UR4][R8.64], R11 ;  /* 0x0000000b08007986 */ /* 0x000fe2000c101904 */
[----:B------:R-:W-:Y:S05]  /*01c0*/  EXIT ;  /* 0x000000000000794d */ /* 0x000fea0003800000 */
.L_x_0:
[----:B------:R-:W-:-:S00]  /*01d0*/  BRA `(.L_x_0) ;  /* 0xfffffffc00fc7947 */ /* 0x000fc0000383ffff */
[----:B------:R-:W-:-:S00]  /*01e0*/  NOP ;  /* 0x0000000000007918 */ /* 0x000fc00000000000 */
        /* <DEDUP_REMOVED lines=9> */
.L_x_1:


//--------------------- .nv.shared.reserved.0     --------------------------
	.section	.nv.shared.reserved.0,"aw",@nobits
	.weak		__nv_reservedSMEM_offset_0_alias
	.size		__nv_reservedSMEM_offset_0_alias, 0, 64
	.other		__nv_reservedSMEM_offset_0_alias,@"STO_CUDA_RESERVED_SHARED STV_DEFAULT"
__nv_reservedSMEM_offset_0_alias:
	.zero		0
	.zero		64


//--------------------- .nv.constant0.default_function_kernel --------------------------
	.section	.nv.constant0.default_function_kernel,"a",@progbits
	.sectionflags	@""
	.align	4
.nv.constant0.default_function_kernel:
	.zero		928


//--------------------- SYMBOLS --------------------------

	.type		.nv.reservedSmem.offset0,@object
	.size		.nv.reservedSmem.offset0,0x4
